	.headerflags	@"EF_CUDA_TEXMODE_UNIFIED EF_CUDA_64BIT_ADDRESS EF_CUDA_ACCELERATORS EF_CUDA_SM90 EF_CUDA_VIRTUAL_SM(EF_CUDA_SM90)"
	.elftype	@"ET_EXEC"


//--------------------- .nv.info                  --------------------------
	.section	.nv.info,"",@"SHT_CUDA_INFO"
	.align	4


	//----- nvinfo : EIATTR_REGCOUNT
	.align		4
        /*0000*/ 	.byte	0x04, 0x2f
        /*0002*/ 	.short	(.L_1 - .L_0)
	.align		4
.L_0:
        /*0004*/ 	.word	index@(triton_poi_fused__unsafe_index_rrelu_with_noise_functional_3)
        /*0008*/ 	.word	0x00000012


	//----- nvinfo : EIATTR_MIN_STACK_SIZE
	.align		4
.L_1:
        /*000c*/ 	.byte	0x04, 0x12
        /*000e*/ 	.short	(.L_3 - .L_2)
	.align		4
.L_2:
        /*0010*/ 	.word	index@(triton_poi_fused__unsafe_index_rrelu_with_noise_functional_3)
        /*0014*/ 	.word	0x00000000


	//----- nvinfo : EIATTR_FRAME_SIZE
	.align		4
.L_3:
        /*0018*/ 	.byte	0x04, 0x11
        /*001a*/ 	.short	(.L_5 - .L_4)
	.align		4
.L_4:
        /*001c*/ 	.word	index@(triton_poi_fused__unsafe_index_rrelu_with_noise_functional_3)
        /*0020*/ 	.word	0x00000000


	//----- nvinfo : EIATTR_MIN_STACK_SIZE
	.align		4
.L_5:
        /*0024*/ 	.byte	0x04, 0x12
        /*0026*/ 	.short	(.L_7 - .L_6)
	.align		4
.L_6:
        /*0028*/ 	.word	index@(triton_poi_fused__unsafe_index_rrelu_with_noise_functional_3)
        /*002c*/ 	.word	0x00000000
.L_7:


//--------------------- .nv.info.triton_poi_fused__unsafe_index_rrelu_with_noise_functional_3 --------------------------
	.section	.nv.info.triton_poi_fused__unsafe_index_rrelu_with_noise_functional_3,"",@"SHT_CUDA_INFO"
	.sectionflags	@""
	.align	4


	//----- nvinfo : EIATTR_CUDA_API_VERSION
	.align		4
        /*0000*/ 	.byte	0x04, 0x37
        /*0002*/ 	.short	(.L_9 - .L_8)
.L_8:
        /*0004*/ 	.word	0x0000007c


	//----- nvinfo : EIATTR_KPARAM_INFO
	.align		4
.L_9:
        /*0008*/ 	.byte	0x04, 0x17
        /*000a*/ 	.short	(.L_11 - .L_10)
.L_10:
        /*000c*/ 	.word	0x00000000
        /*0010*/ 	.short	0x0003
        /*0012*/ 	.short	0x0018
        /*0014*/ 	.byte	0x00, 0xf0, 0x11, 0x00


	//----- nvinfo : EIATTR_KPARAM_INFO
	.align		4
.L_11:
        /*0018*/ 	.byte	0x04, 0x17
        /*001a*/ 	.short	(.L_13 - .L_12)
.L_12:
        /*001c*/ 	.word	0x00000000
        /*0020*/ 	.short	0x0002
        /*0022*/ 	.short	0x0010
        /*0024*/ 	.byte	0x00, 0xf4, 0x21, 0x00


	//----- nvinfo : EIATTR_KPARAM_INFO
	.align		4
.L_13:
        /*0028*/ 	.byte	0x04, 0x17
        /*002a*/ 	.short	(.L_15 - .L_14)
.L_14:
        /*002c*/ 	.word	0x00000000
        /*0030*/ 	.short	0x0001
        /*0032*/ 	.short	0x0008
        /*0034*/ 	.byte	0x00, 0xf4, 0x21, 0x00


	//----- nvinfo : EIATTR_KPARAM_INFO
	.align		4
.L_15:
        /*0038*/ 	.byte	0x04, 0x17
        /*003a*/ 	.short	(.L_17 - .L_16)
.L_16:
        /*003c*/ 	.word	0x00000000
        /*0040*/ 	.short	0x0000
        /*0042*/ 	.short	0x0000
        /*0044*/ 	.byte	0x00, 0xf4, 0x21, 0x00


	//----- nvinfo : EIATTR_SPARSE_MMA_MASK
	.align		4
.L_17:
        /*0048*/ 	.byte	0x03, 0x50
        /*004a*/ 	.short	0x0000


	//----- nvinfo : EIATTR_MAXREG_COUNT
	.align		4
        /*004c*/ 	.byte	0x03, 0x1b
        /*004e*/ 	.short	0x00ff


	//----- nvinfo : EIATTR_EXIT_INSTR_OFFSETS
	.align		4
        /*0050*/ 	.byte	0x04, 0x1c
        /*0052*/ 	.short	(.L_19 - .L_18)


	//   ....[0]....
.L_18:
        /*0054*/ 	.word	0x000003b0


	//   ....[1]....
        /*0058*/ 	.word	0x000003d0


	//----- nvinfo : EIATTR_REQNTID
	.align		4
.L_19:
        /*005c*/ 	.byte	0x04, 0x10
        /*005e*/ 	.short	(.L_21 - .L_20)
.L_20:
        /*0060*/ 	.word	0x00000080
        /*0064*/ 	.word	0x00000001
        /*0068*/ 	.word	0x00000001


	//----- nvinfo : EIATTR_CBANK_PARAM_SIZE
	.align		4
.L_21:
        /*006c*/ 	.byte	0x03, 0x19
        /*006e*/ 	.short	0x001c


	//----- nvinfo : EIATTR_PARAM_CBANK
	.align		4
        /*0070*/ 	.byte	0x04, 0x0a
        /*0072*/ 	.short	(.L_23 - .L_22)
	.align		4
.L_22:
        /*0074*/ 	.word	index@(.nv.constant0.triton_poi_fused__unsafe_index_rrelu_with_noise_functional_3)
        /*0078*/ 	.short	0x0210
        /*007a*/ 	.short	0x001c


	//----- nvinfo : EIATTR_SW_WAR
	.align		4
.L_23:
        /*007c*/ 	.byte	0x04, 0x36
        /*007e*/ 	.short	(.L_25 - .L_24)
.L_24:
        /*0080*/ 	.word	0x00000008
.L_25:


//--------------------- .nv.callgraph             --------------------------
	.section	.nv.callgraph,"",@"SHT_CUDA_CALLGRAPH"
	.align	4
	.sectionentsize	8
	.align		4
        /*0000*/ 	.word	0x00000000
	.align		4
        /*0004*/ 	.word	0xffffffff
	.align		4
        /*0008*/ 	.word	0x00000000
	.align		4
        /*000c*/ 	.word	0xfffffffe
	.align		4
        /*0010*/ 	.word	0x00000000
	.align		4
        /*0014*/ 	.word	0xfffffffd
	.align		4
        /*0018*/ 	.word	0x00000000
	.align		4
        /*001c*/ 	.word	0xfffffffc


//--------------------- .text.triton_poi_fused__unsafe_index_rrelu_with_noise_functional_3 --------------------------
	.section	.text.triton_poi_fused__unsafe_index_rrelu_with_noise_functional_3,"ax",@progbits
	.align	128
        .global         triton_poi_fused__unsafe_index_rrelu_with_noise_functional_3
        .type           triton_poi_fused__unsafe_index_rrelu_with_noise_functional_3,@function
        .size           triton_poi_fused__unsafe_index_rrelu_with_noise_functional_3,(.L_x_1 - triton_poi_fused__unsafe_index_rrelu_with_noise_functional_3)
        .other          triton_poi_fused__unsafe_index_rrelu_with_noise_functional_3,@"STO_CUDA_ENTRY STV_DEFAULT"
triton_poi_fused__unsafe_index_rrelu_with_noise_functional_3:
.text.triton_poi_fused__unsafe_index_rrelu_with_noise_functional_3:
[----:B------:R-:W0:Y:S02]  /*0000*/  LDC R1, c[0x0][0x28] ;  /* 0x00000a00ff017b82 */ /* 0x000e240000000800 */
[----:B------:R-:W1:Y:S01]  /*0010*/  S2R R0, SR_TID.X ;  /* 0x0000000000007919 */ /* 0x000e620000002100 */
[----:B------:R-:W2:Y:S01]  /*0020*/  LDC.64 R10, c[0x0][0x210] ;  /* 0x00008400ff0a7b82 */ /* 0x000ea20000000a00 */
[----:B------:R-:W-:Y:S01]  /*0030*/  ULDC.64 UR4, c[0x0][0x208] ;  /* 0x0000820000047ab9 */ /* 0x000fe20000000a00 */
[----:B------:R-:W-:Y:S01]  /*0040*/  ULDC.64 UR6, c[0x0][0x218] ;  /* 0x0000860000067ab9 */ /* 0x000fe20000000a00 */
[----:B------:R-:W3:Y:S01]  /*0050*/  S2R R13, SR_CTAID.X ;  /* 0x00000000000d7919 */ /* 0x000ee20000002500 */
[----:B-1----:R-:W-:-:S05]  /*0060*/  IMAD.SHL.U32 R0, R0, 0x2, RZ ;  /* 0x0000000200007824 */ /* 0x002fca00078e00ff */
[----:B------:R-:W-:-:S05]  /*0070*/  LOP3.LUT R0, R0, 0xfe, RZ, 0xc0, !PT ;  /* 0x000000fe00007812 */ /* 0x000fca00078ec0ff */
[----:B---3--:R-:W-:-:S05]  /*0080*/  IMAD R0, R13, 0x100, R0 ;  /* 0x000001000d007824 */ /* 0x008fca00078e0200 */
[----:B------:R-:W-:Y:S02]  /*0090*/  SHF.R.S32.HI R3, RZ, 0x1f, R0 ;  /* 0x0000001fff037819 */ /* 0x000fe40000011400 */
[----:B------:R-:W-:Y:S02]  /*00a0*/  ISETP.GE.AND P0, PT, R0, 0x200, PT ;  /* 0x000002000000780c */ /* 0x000fe40003f06270 */
[----:B------:R-:W-:-:S04]  /*00b0*/  LEA.HI R4, R3, R0, RZ, 0x3 ;  /* 0x0000000003047211 */ /* 0x000fc800078f18ff */
[----:B------:R-:W-:Y:S02]  /*00c0*/  SHF.R.S32.HI R2, RZ, 0x3, R4 ;  /* 0x00000003ff027819 */ /* 0x000fe40000011404 */
[----:B------:R-:W-:Y:S02]  /*00d0*/  LOP3.LUT R5, R4, 0xfffffff8, RZ, 0xc0, !PT ;  /* 0xfffffff804057812 */ /* 0x000fe400078ec0ff */
[----:B------:R-:W-:-:S03]  /*00e0*/  LEA.HI R3, R2, R2, RZ, 0x3 ;  /* 0x0000000202037211 */ /* 0x000fc600078f18ff */
[----:B------:R-:W-:Y:S01]  /*00f0*/  IMAD.IADD R7, R0, 0x1, -R5 ;  /* 0x0000000100077824 */ /* 0x000fe200078e0a05 */
[----:B------:R-:W-:-:S05]  /*0100*/  LOP3.LUT R3, R3, 0xfffffff8, RZ, 0xc0, !PT ;  /* 0xfffffff803037812 */ /* 0x000fca00078ec0ff */
[----:B------:R-:W-:Y:S01]  /*0110*/  IMAD.IADD R9, R2, 0x1, -R3 ;  /* 0x0000000102097824 */ /* 0x000fe200078e0a03 */
[----:B------:R-:W-:-:S03]  /*0120*/  CS2R R2, SRZ ;  /* 0x0000000000027805 */ /* 0x000fc6000001ff00 */
[----:B--2---:R-:W-:Y:S01]  /*0130*/  IMAD.WIDE R8, R9, 0x8, R10 ;  /* 0x0000000809087825 */ /* 0x004fe200078e020a */
[----:B------:R-:W-:-:S04]  /*0140*/  CS2R R4, SRZ ;  /* 0x0000000000047805 */ /* 0x000fc8000001ff00 */
[----:B------:R-:W2:Y:S01]  /*0150*/  @!P0 LDG.E.EL.64 R2, desc[UR4][R8.64] ;  /* 0x0000000408028981 */ /* 0x000ea2000c2e1b00 */
[----:B------:R-:W-:Y:S01]  /*0160*/  IMAD.WIDE R10, R7, 0x8, R10 ;  /* 0x00000008070a7825 */ /* 0x000fe200078e020a */
[----:B------:R-:W-:-:S06]  /*0170*/  CS2R R6, SRZ ;  /* 0x0000000000067805 */ /* 0x000fcc000001ff00 */
[----:B------:R-:W3:Y:S01]  /*0180*/  @!P0 LDG.E.EL.128 R4, desc[UR4][R10.64] ;  /* 0x000000040a048981 */ /* 0x000ee2000c2e1d00 */
[----:B------:R-:W-:Y:S02]  /*0190*/  SHF.R.S32.HI R14, RZ, 0x17, R13 ;  /* 0x00000017ff0e7819 */ /* 0x000fe4000001140d */
[----:B--2---:R-:W-:-:S04]  /*01a0*/  SHF.R.U32.HI R15, RZ, 0x1d, R3 ;  /* 0x0000001dff0f7819 */ /* 0x004fc80000011603 */
[----:B------:R-:W-:-:S04]  /*01b0*/  LOP3.LUT R15, R15, 0x4, RZ, 0xc0, !PT ;  /* 0x000000040f0f7812 */ /* 0x000fc800078ec0ff */
[----:B------:R-:W-:Y:S02]  /*01c0*/  IADD3 R12, P1, R2, R15, RZ ;  /* 0x0000000f020c7210 */ /* 0x000fe40007f3e0ff */
[C---:B---3--:R-:W-:Y:S02]  /*01d0*/  LEA R2, P2, R4.reuse, UR6, 0x2 ;  /* 0x0000000604027c11 */ /* 0x048fe4000f8410ff */
[----:B------:R-:W-:Y:S01]  /*01e0*/  SHF.R.U32.HI R9, RZ, 0x1b, R5 ;  /* 0x0000001bff097819 */ /* 0x000fe20000011605 */
[----:B------:R-:W-:Y:S01]  /*01f0*/  IMAD.X R15, RZ, RZ, R3, P1 ;  /* 0x000000ffff0f7224 */ /* 0x000fe200008e0603 */
[----:B------:R-:W-:Y:S01]  /*0200*/  LEA.HI.X R13, R4, UR7, R5, 0x2, P2 ;  /* 0x00000007040d7c11 */ /* 0x000fe200090f1405 */
[----:B------:R-:W-:Y:S01]  /*0210*/  IMAD.SHL.U32 R8, R12, 0x10, RZ ;  /* 0x000000100c087824 */ /* 0x000fe200078e00ff */
[----:B------:R-:W-:Y:S02]  /*0220*/  SGXT R3, R14, 0x1 ;  /* 0x000000010e03781a */ /* 0x000fe40000000200 */
[----:B------:R-:W-:-:S02]  /*0230*/  SHF.R.U32.HI R4, RZ, 0x1b, R7 ;  /* 0x0000001bff047819 */ /* 0x000fc40000011607 */
[----:B------:R-:W-:Y:S02]  /*0240*/  LEA R5, P1, R6, UR6, 0x2 ;  /* 0x0000000606057c11 */ /* 0x000fe4000f8210ff */
[----:B------:R-:W-:Y:S02]  /*0250*/  LOP3.LUT R9, R9, 0x10, RZ, 0xc0, !PT ;  /* 0x0000001009097812 */ /* 0x000fe400078ec0ff */
[----:B------:R-:W-:Y:S02]  /*0260*/  LOP3.LUT R4, R4, 0x10, RZ, 0xc0, !PT ;  /* 0x0000001004047812 */ /* 0x000fe400078ec0ff */
[----:B------:R-:W-:Y:S02]  /*0270*/  LEA.HI R3, R3, R0, RZ, 0x6 ;  /* 0x0000000003037211 */ /* 0x000fe400078f30ff */
[----:B------:R-:W-:Y:S02]  /*0280*/  LEA.HI.X R7, R6, UR7, R7, 0x2, P1 ;  /* 0x0000000706077c11 */ /* 0x000fe400088f1407 */
[----:B------:R-:W-:-:S02]  /*0290*/  SHF.L.U64.HI R10, R12, 0x4, R15 ;  /* 0x000000040c0a7819 */ /* 0x000fc4000001020f */
[C---:B------:R-:W-:Y:S02]  /*02a0*/  IADD3 R2, P1, P2, R8.reuse, R2, R9 ;  /* 0x0000000208027210 */ /* 0x040fe40007a3e009 */
[----:B------:R-:W-:Y:S02]  /*02b0*/  IADD3 R4, P3, P4, R8, R5, R4 ;  /* 0x0000000508047210 */ /* 0x000fe40007c7e004 */
[----:B------:R-:W-:Y:S02]  /*02c0*/  SHF.R.S32.HI R6, RZ, 0x6, R3 ;  /* 0x00000006ff067819 */ /* 0x000fe40000011403 */
[C---:B------:R-:W-:Y:S02]  /*02d0*/  IADD3.X R3, R10.reuse, R13, RZ, P1, P2 ;  /* 0x0000000d0a037210 */ /* 0x040fe40000fe44ff */
[----:B------:R-:W-:Y:S01]  /*02e0*/  IADD3.X R5, R10, R7, RZ, P3, P4 ;  /* 0x000000070a057210 */ /* 0x000fe20001fe84ff */
[----:B------:R-:W-:-:S04]  /*02f0*/  IMAD.SHL.U32 R9, R6, 0x10, RZ ;  /* 0x0000001006097824 */ /* 0x000fc800078e00ff */
[C---:B------:R-:W-:Y:S02]  /*0300*/  IMAD.WIDE R6, R9.reuse, 0x4, R2 ;  /* 0x0000000409067825 */ /* 0x040fe400078e0202 */
[----:B------:R-:W1:Y:S02]  /*0310*/  LDC.64 R2, c[0x0][0x220] ;  /* 0x00008800ff027b82 */ /* 0x000e640000000a00 */
[----:B------:R-:W-:Y:S01]  /*0320*/  IMAD.WIDE R4, R9, 0x4, R4 ;  /* 0x0000000409047825 */ /* 0x000fe200078e0204 */
[----:B------:R-:W-:-:S06]  /*0330*/  CS2R R8, SRZ ;  /* 0x0000000000087805 */ /* 0x000fcc000001ff00 */
[----:B------:R-:W2:Y:S04]  /*0340*/  @!P0 LDG.E.EL R8, desc[UR4][R6.64] ;  /* 0x0000000406088981 */ /* 0x000ea8000c2e1900 */
[----:B------:R-:W3:Y:S01]  /*0350*/  @!P0 LDG.E.EL R9, desc[UR4][R4.64] ;  /* 0x0000000404098981 */ /* 0x000ee2000c2e1900 */
[----:B-1----:R-:W-:Y:S01]  /*0360*/  IMAD.WIDE R2, R0, 0x4, R2 ;  /* 0x0000000400027825 */ /* 0x002fe200078e0202 */
[----:B--2---:R-:W-:Y:S02]  /*0370*/  FSETP.GT.AND P1, PT, R8, RZ, PT ;  /* 0x000000ff0800720b */ /* 0x004fe40003f24000 */
[----:B---3--:R-:W-:-:S11]  /*0380*/  FSETP.GT.AND P2, PT, R9, RZ, PT ;  /* 0x000000ff0900720b */ /* 0x008fd60003f44000 */
[----:B------:R-:W-:Y:S02]  /*0390*/  @!P1 FMUL R8, R8, 0.22916667163372039795 ;  /* 0x3e6aaaab08089820 */ /* 0x000fe40000400000 */
[----:B------:R-:W-:Y:S01]  /*03a0*/  @!P2 FMUL R9, R9, 0.22916667163372039795 ;  /* 0x3e6aaaab0909a820 */ /* 0x000fe20000400000 */
[----:B------:R-:W-:Y:S06]  /*03b0*/  @P0 EXIT ;  /* 0x000000000000094d */ /* 0x000fec0003800000 */
[----:B------:R-:W-:Y:S01]  /*03c0*/  STG.E.64 desc[UR4][R2.64], R8 ;  /* 0x0000000802007986 */ /* 0x000fe2000c101b04 */
[----:B------:R-:W-:Y:S05]  /*03d0*/  EXIT ;  /* 0x000000000000794d */ /* 0x000fea0003800000 */
.L_x_0:
[----:B------:R-:W-:-:S00]  /*03e0*/  BRA `(.L_x_0) ;  /* 0xfffffffc00fc7947 */ /* 0x000fc0000383ffff */
[----:B------:R-:W-:-:S00]  /*03f0*/  NOP ;  /* 0x0000000000007918 */ /* 0x000fc00000000000 */
        /* <DEDUP_REMOVED lines=8> */
.L_x_1:


//--------------------- .nv.constant0.triton_poi_fused__unsafe_index_rrelu_with_noise_functional_3 --------------------------
	.section	.nv.constant0.triton_poi_fused__unsafe_index_rrelu_with_noise_functional_3,"a",@progbits
	.sectionflags	@""
	.align	4
.nv.constant0.triton_poi_fused__unsafe_index_rrelu_with_noise_functional_3:
	.zero		556
